	.headerflags	@"EF_CUDA_TEXMODE_UNIFIED EF_CUDA_64BIT_ADDRESS EF_CUDA_ACCELERATORS EF_CUDA_SM90 EF_CUDA_VIRTUAL_SM(EF_CUDA_SM90)"
	.elftype	@"ET_EXEC"


//--------------------- .nv.info                  --------------------------
	.section	.nv.info,"",@"SHT_CUDA_INFO"
	.align	4


	//----- nvinfo : EIATTR_REGCOUNT
	.align		4
        /*0000*/ 	.byte	0x04, 0x2f
        /*0002*/ 	.short	(.L_1 - .L_0)
	.align		4
.L_0:
        /*0004*/ 	.word	index@(triton_poi_fused_max_pool2d_with_indices_14)
        /*0008*/ 	.word	0x00000016


	//----- nvinfo : EIATTR_MIN_STACK_SIZE
	.align		4
.L_1:
        /*000c*/ 	.byte	0x04, 0x12
        /*000e*/ 	.short	(.L_3 - .L_2)
	.align		4
.L_2:
        /*0010*/ 	.word	index@(triton_poi_fused_max_pool2d_with_indices_14)
        /*0014*/ 	.word	0x00000000


	//----- nvinfo : EIATTR_FRAME_SIZE
	.align		4
.L_3:
        /*0018*/ 	.byte	0x04, 0x11
        /*001a*/ 	.short	(.L_5 - .L_4)
	.align		4
.L_4:
        /*001c*/ 	.word	index@(triton_poi_fused_max_pool2d_with_indices_14)
        /*0020*/ 	.word	0x00000000


	//----- nvinfo : EIATTR_MIN_STACK_SIZE
	.align		4
.L_5:
        /*0024*/ 	.byte	0x04, 0x12
        /*0026*/ 	.short	(.L_7 - .L_6)
	.align		4
.L_6:
        /*0028*/ 	.word	index@(triton_poi_fused_max_pool2d_with_indices_14)
        /*002c*/ 	.word	0x00000000
.L_7:


//--------------------- .nv.info.triton_poi_fused_max_pool2d_with_indices_14 --------------------------
	.section	.nv.info.triton_poi_fused_max_pool2d_with_indices_14,"",@"SHT_CUDA_INFO"
	.sectionflags	@""
	.align	4


	//----- nvinfo : EIATTR_CUDA_API_VERSION
	.align		4
        /*0000*/ 	.byte	0x04, 0x37
        /*0002*/ 	.short	(.L_9 - .L_8)
.L_8:
        /*0004*/ 	.word	0x0000007c


	//----- nvinfo : EIATTR_KPARAM_INFO
	.align		4
.L_9:
        /*0008*/ 	.byte	0x04, 0x17
        /*000a*/ 	.short	(.L_11 - .L_10)
.L_10:
        /*000c*/ 	.word	0x00000000
        /*0010*/ 	.short	0x0003
        /*0012*/ 	.short	0x0018
        /*0014*/ 	.byte	0x00, 0xf0, 0x11, 0x00


	//----- nvinfo : EIATTR_KPARAM_INFO
	.align		4
.L_11:
        /*0018*/ 	.byte	0x04, 0x17
        /*001a*/ 	.short	(.L_13 - .L_12)
.L_12:
        /*001c*/ 	.word	0x00000000
        /*0020*/ 	.short	0x0002
        /*0022*/ 	.short	0x0010
        /*0024*/ 	.byte	0x00, 0xf4, 0x21, 0x00


	//----- nvinfo : EIATTR_KPARAM_INFO
	.align		4
.L_13:
        /*0028*/ 	.byte	0x04, 0x17
        /*002a*/ 	.short	(.L_15 - .L_14)
.L_14:
        /*002c*/ 	.word	0x00000000
        /*0030*/ 	.short	0x0001
        /*0032*/ 	.short	0x0008
        /*0034*/ 	.byte	0x00, 0xf4, 0x21, 0x00


	//----- nvinfo : EIATTR_KPARAM_INFO
	.align		4
.L_15:
        /*0038*/ 	.byte	0x04, 0x17
        /*003a*/ 	.short	(.L_17 - .L_16)
.L_16:
        /*003c*/ 	.word	0x00000000
        /*0040*/ 	.short	0x0000
        /*0042*/ 	.short	0x0000
        /*0044*/ 	.byte	0x00, 0xf4, 0x21, 0x00


	//----- nvinfo : EIATTR_SPARSE_MMA_MASK
	.align		4
.L_17:
        /*0048*/ 	.byte	0x03, 0x50
        /*004a*/ 	.short	0x0000


	//----- nvinfo : EIATTR_MAXREG_COUNT
	.align		4
        /*004c*/ 	.byte	0x03, 0x1b
        /*004e*/ 	.short	0x00ff


	//----- nvinfo : EIATTR_EXIT_INSTR_OFFSETS
	.align		4
        /*0050*/ 	.byte	0x04, 0x1c
        /*0052*/ 	.short	(.L_19 - .L_18)


	//   ....[0]....
.L_18:
        /*0054*/ 	.word	0x000005b0


	//----- nvinfo : EIATTR_REQNTID
	.align		4
.L_19:
        /*0058*/ 	.byte	0x04, 0x10
        /*005a*/ 	.short	(.L_21 - .L_20)
.L_20:
        /*005c*/ 	.word	0x00000080
        /*0060*/ 	.word	0x00000001
        /*0064*/ 	.word	0x00000001


	//----- nvinfo : EIATTR_CBANK_PARAM_SIZE
	.align		4
.L_21:
        /*0068*/ 	.byte	0x03, 0x19
        /*006a*/ 	.short	0x001c


	//----- nvinfo : EIATTR_PARAM_CBANK
	.align		4
        /*006c*/ 	.byte	0x04, 0x0a
        /*006e*/ 	.short	(.L_23 - .L_22)
	.align		4
.L_22:
        /*0070*/ 	.word	index@(.nv.constant0.triton_poi_fused_max_pool2d_with_indices_14)
        /*0074*/ 	.short	0x0210
        /*0076*/ 	.short	0x001c


	//----- nvinfo : EIATTR_SW_WAR
	.align		4
.L_23:
        /*0078*/ 	.byte	0x04, 0x36
        /*007a*/ 	.short	(.L_25 - .L_24)
.L_24:
        /*007c*/ 	.word	0x00000008
.L_25:


//--------------------- .nv.callgraph             --------------------------
	.section	.nv.callgraph,"",@"SHT_CUDA_CALLGRAPH"
	.align	4
	.sectionentsize	8
	.align		4
        /*0000*/ 	.word	0x00000000
	.align		4
        /*0004*/ 	.word	0xffffffff
	.align		4
        /*0008*/ 	.word	0x00000000
	.align		4
        /*000c*/ 	.word	0xfffffffe
	.align		4
        /*0010*/ 	.word	0x00000000
	.align		4
        /*0014*/ 	.word	0xfffffffd
	.align		4
        /*0018*/ 	.word	0x00000000
	.align		4
        /*001c*/ 	.word	0xfffffffc


//--------------------- .text.triton_poi_fused_max_pool2d_with_indices_14 --------------------------
	.section	.text.triton_poi_fused_max_pool2d_with_indices_14,"ax",@progbits
	.align	128
        .global         triton_poi_fused_max_pool2d_with_indices_14
        .type           triton_poi_fused_max_pool2d_with_indices_14,@function
        .size           triton_poi_fused_max_pool2d_with_indices_14,(.L_x_1 - triton_poi_fused_max_pool2d_with_indices_14)
        .other          triton_poi_fused_max_pool2d_with_indices_14,@"STO_CUDA_ENTRY STV_DEFAULT"
triton_poi_fused_max_pool2d_with_indices_14:
.text.triton_poi_fused_max_pool2d_with_indices_14:
[----:B------:R-:W-:Y:S01]  /*0000*/  LDC R1, c[0x0][0x28] ;  /* 0x00000a00ff017b82 */ /* 0x000fe20000000800 */
[----:B------:R-:W1:Y:S01]  /*0010*/  S2R R0, SR_TID.X ;  /* 0x0000000000007919 */ /* 0x000e620000002100 */
[----:B------:R-:W-:Y:S01]  /*0020*/  ULDC.64 UR4, c[0x0][0x208] ;  /* 0x0000820000047ab9 */ /* 0x000fe20000000a00 */
[----:B------:R-:W-:Y:S01]  /*0030*/  ULDC.64 UR6, c[0x0][0x220] ;  /* 0x0000880000067ab9 */ /* 0x000fe20000000a00 */
[----:B------:R-:W2:Y:S01]  /*0040*/  S2R R3, SR_CTAID.X ;  /* 0x0000000000037919 */ /* 0x000ea20000002500 */
[----:B-1----:R-:W-:Y:S01]  /*0050*/  IMAD.SHL.U32 R0, R0, 0x4, RZ ;  /* 0x0000000400007824 */ /* 0x002fe200078e00ff */
[----:B--2---:R-:W-:-:S04]  /*0060*/  SHF.R.S32.HI R5, RZ, 0x16, R3 ;  /* 0x00000016ff057819 */ /* 0x004fc80000011403 */
[----:B------:R-:W-:Y:S02]  /*0070*/  LOP3.LUT R0, R0, 0x1fc, RZ, 0xc0, !PT ;  /* 0x000001fc00007812 */ /* 0x000fe400078ec0ff */
[----:B------:R-:W-:-:S03]  /*0080*/  SGXT R5, R5, 0x1 ;  /* 0x000000010505781a */ /* 0x000fc60000000200 */
[----:B------:R-:W-:-:S05]  /*0090*/  IMAD R0, R3, 0x200, R0 ;  /* 0x0000020003007824 */ /* 0x000fca00078e0200 */
[----:B------:R-:W-:Y:S02]  /*00a0*/  SHF.R.S32.HI R3, RZ, 0x1f, R0 ;  /* 0x0000001fff037819 */ /* 0x000fe40000011400 */
[-C--:B------:R-:W-:Y:S02]  /*00b0*/  LEA.HI R6, R5, R0.reuse, RZ, 0xb ;  /* 0x0000000005067211 */ /* 0x080fe400078f58ff */
[----:B------:R-:W-:Y:S02]  /*00c0*/  LEA.HI R4, R3, R0, RZ, 0x8 ;  /* 0x0000000003047211 */ /* 0x000fe400078f40ff */
[----:B------:R-:W1:Y:S01]  /*00d0*/  LDC.64 R2, c[0x0][0x210] ;  /* 0x00008400ff027b82 */ /* 0x000e620000000a00 */
[----:B------:R-:W-:Y:S01]  /*00e0*/  IMAD.SHL.U32 R7, R6, 0x4, RZ ;  /* 0x0000000406077824 */ /* 0x000fe200078e00ff */
[----:B------:R-:W-:-:S04]  /*00f0*/  SHF.R.S32.HI R5, RZ, 0x8, R4 ;  /* 0x00000008ff057819 */ /* 0x000fc80000011404 */
[----:B------:R-:W-:Y:S02]  /*0100*/  LEA.HI R6, R5, R5, RZ, 0x3 ;  /* 0x0000000505067211 */ /* 0x000fe400078f18ff */
[----:B------:R-:W-:Y:S02]  /*0110*/  LOP3.LUT R8, R7, 0xffffe000, RZ, 0xc0, !PT ;  /* 0xffffe00007087812 */ /* 0x000fe400078ec0ff */
[----:B------:R-:W-:Y:S02]  /*0120*/  LOP3.LUT R7, R4, 0xffffff00, RZ, 0xc0, !PT ;  /* 0xffffff0004077812 */ /* 0x000fe400078ec0ff */
[----:B------:R-:W-:Y:S02]  /*0130*/  LOP3.LUT R6, R6, 0x7ffff8, RZ, 0xc0, !PT ;  /* 0x007ffff806067812 */ /* 0x000fe400078ec0ff */
[----:B------:R-:W-:-:S03]  /*0140*/  IADD3 R7, R8, R0, -R7 ;  /* 0x0000000008077210 */ /* 0x000fc60007ffe807 */
[----:B------:R-:W-:-:S04]  /*0150*/  IMAD.IADD R6, R5, 0x1, -R6 ;  /* 0x0000000105067824 */ /* 0x000fc800078e0a06 */
[----:B------:R-:W-:-:S04]  /*0160*/  IMAD R7, R6, 0x200, R7 ;  /* 0x0000020006077824 */ /* 0x000fc800078e0207 */
[C---:B------:R-:W-:Y:S02]  /*0170*/  VIADD R13, R7.reuse, 0x100 ;  /* 0x00000100070d7836 */ /* 0x040fe40000000000 */
[----:B-1----:R-:W-:-:S04]  /*0180*/  IMAD.WIDE R8, R7, 0x4, R2 ;  /* 0x0000000407087825 */ /* 0x002fc800078e0202 */
[--C-:B------:R-:W-:Y:S02]  /*0190*/  IMAD.WIDE R12, R13, 0x4, R2.reuse ;  /* 0x000000040d0c7825 */ /* 0x100fe400078e0202 */
[----:B------:R-:W2:Y:S02]  /*01a0*/  LDG.E.128 R8, desc[UR4][R8.64] ;  /* 0x0000000408087981 */ /* 0x000ea4000c1e1d00 */
[C---:B------:R-:W-:Y:S02]  /*01b0*/  VIADD R5, R7.reuse, 0x1000 ;  /* 0x0000100007057836 */ /* 0x040fe40000000000 */
[----:B------:R-:W2:Y:S01]  /*01c0*/  LDG.E.128 R12, desc[UR4][R12.64] ;  /* 0x000000040c0c7981 */ /* 0x000ea2000c1e1d00 */
[----:B------:R-:W-:Y:S02]  /*01d0*/  VIADD R17, R7, 0x1100 ;  /* 0x0000110007117836 */ /* 0x000fe40000000000 */
[----:B------:R-:W-:-:S06]  /*01e0*/  IMAD.WIDE R4, R5, 0x4, R2 ;  /* 0x0000000405047825 */ /* 0x000fcc00078e0202 */
[----:B------:R-:W3:Y:S01]  /*01f0*/  LDG.E.128 R4, desc[UR4][R4.64] ;  /* 0x0000000404047981 */ /* 0x000ee2000c1e1d00 */
[----:B------:R-:W-:-:S05]  /*0200*/  IMAD.WIDE R2, R17, 0x4, R2 ;  /* 0x0000000411027825 */ /* 0x000fca00078e0202 */
[----:B------:R1:W4:Y:S02]  /*0210*/  LDG.E.128 R16, desc[UR4][R2.64] ;  /* 0x0000000402107981 */ /* 0x000324000c1e1d00 */
[----:B-1----:R-:W1:Y:S02]  /*0220*/  LDC.64 R2, c[0x0][0x218] ;  /* 0x00008600ff027b82 */ /* 0x002e640000000a00 */
[----:B-1----:R-:W-:Y:S01]  /*0230*/  IMAD.WIDE R2, R0, 0x4, R2 ;  /* 0x0000000400027825 */ /* 0x002fe200078e0202 */
[----:B--2---:R-:W-:Y:S02]  /*0240*/  FSETP.GT.AND P0, PT, R15, R11, PT ;  /* 0x0000000b0f00720b */ /* 0x004fe40003f04000 */
[----:B------:R-:W-:Y:S02]  /*0250*/  FSETP.GT.AND P2, PT, R13, R9, PT ;  /* 0x000000090d00720b */ /* 0x000fe40003f44000 */
[----:B------:R-:W-:Y:S02]  /*0260*/  FSETP.GT.AND P4, PT, R14, R10, PT ;  /* 0x0000000a0e00720b */ /* 0x000fe40003f84000 */
[----:B------:R-:W-:-:S02]  /*0270*/  FSETP.NAN.AND P6, PT, R15, R15, PT ;  /* 0x0000000f0f00720b */ /* 0x000fc40003fc8000 */
[----:B------:R-:W-:Y:S02]  /*0280*/  FSETP.NAN.AND P1, PT, R13, R13, PT ;  /* 0x0000000d0d00720b */ /* 0x000fe40003f28000 */
[----:B---3--:R-:W-:Y:S02]  /*0290*/  FSETP.NAN.AND P5, PT, R5, R5, PT ;  /* 0x000000050500720b */ /* 0x008fe40003fa8000 */
[----:B------:R-:W-:Y:S02]  /*02a0*/  FSETP.NAN.AND P3, PT, R14, R14, PT ;  /* 0x0000000e0e00720b */ /* 0x000fe40003f68000 */
[----:B------:R-:W-:Y:S02]  /*02b0*/  @!P0 SEL R15, R15, R11, P6 ;  /* 0x0000000b0f0f8207 */ /* 0x000fe40003000000 */
[----:B------:R-:W-:Y:S02]  /*02c0*/  FSETP.NAN.AND P6, PT, R6, R6, PT ;  /* 0x000000060600720b */ /* 0x000fe40003fc8000 */
[----:B------:R-:W-:-:S02]  /*02d0*/  @!P2 SEL R13, R13, R9, P1 ;  /* 0x000000090d0da207 */ /* 0x000fc40000800000 */
[----:B------:R-:W-:Y:S02]  /*02e0*/  FSETP.NAN.AND P1, PT, R7, R7, PT ;  /* 0x000000070700720b */ /* 0x000fe40003f28000 */
[----:B------:R-:W-:Y:S02]  /*02f0*/  @!P4 SEL R14, R14, R10, P3 ;  /* 0x0000000a0e0ec207 */ /* 0x000fe40001800000 */
[----:B------:R-:W-:Y:S02]  /*0300*/  SEL R9, RZ, 0x1, !P2 ;  /* 0x00000001ff097807 */ /* 0x000fe40005000000 */
[----:B------:R-:W-:Y:S02]  /*0310*/  FSETP.GEU.AND P2, PT, R13, R5, PT ;  /* 0x000000050d00720b */ /* 0x000fe40003f4e000 */
[----:B----4-:R-:W-:Y:S02]  /*0320*/  FSETP.NAN.AND P3, PT, R17, R17, PT ;  /* 0x000000111100720b */ /* 0x010fe40003f68000 */
[----:B------:R-:W-:-:S02]  /*0330*/  SEL R10, RZ, 0x1, !P4 ;  /* 0x00000001ff0a7807 */ /* 0x000fc40006000000 */
[----:B------:R-:W-:Y:S02]  /*0340*/  FSETP.GEU.AND P4, PT, R14, R6, PT ;  /* 0x000000060e00720b */ /* 0x000fe40003f8e000 */
[----:B------:R-:W-:Y:S02]  /*0350*/  @!P5 SEL R5, R5, R13, !P2 ;  /* 0x0000000d0505d207 */ /* 0x000fe40005000000 */
[----:B------:R-:W-:Y:S02]  /*0360*/  FSETP.GEU.AND P5, PT, R15, R7, PT ;  /* 0x000000070f00720b */ /* 0x000fe40003fae000 */
[----:B------:R-:W-:Y:S02]  /*0370*/  @!P6 SEL R6, R6, R14, !P4 ;  /* 0x0000000e0606e207 */ /* 0x000fe40006000000 */
[----:B------:R-:W-:Y:S02]  /*0380*/  FSETP.GT.AND P6, PT, R12, R8, PT ;  /* 0x000000080c00720b */ /* 0x000fe40003fc4000 */
[----:B------:R-:W-:-:S02]  /*0390*/  @!P1 SEL R7, R7, R15, !P5 ;  /* 0x0000000f07079207 */ /* 0x000fc40006800000 */
[----:B------:R-:W-:Y:S02]  /*03a0*/  FSETP.GEU.AND P1, PT, R5, R17, PT ;  /* 0x000000110500720b */ /* 0x000fe40003f2e000 */
[----:B------:R-:W-:Y:S02]  /*03b0*/  SEL R11, RZ, 0x1, !P0 ;  /* 0x00000001ff0b7807 */ /* 0x000fe40004000000 */
[----:B------:R-:W-:Y:S02]  /*03c0*/  @!P3 SEL R17, R17, R5, !P1 ;  /* 0x000000051111b207 */ /* 0x000fe40004800000 */
[----:B------:R-:W-:Y:S02]  /*03d0*/  FSETP.NAN.AND P3, PT, R4, R4, PT ;  /* 0x000000040400720b */ /* 0x000fe40003f68000 */
[----:B------:R-:W-:Y:S02]  /*03e0*/  FSETP.NAN.AND P0, PT, R12, R12, PT ;  /* 0x0000000c0c00720b */ /* 0x000fe40003f08000 */
[----:B------:R-:W-:-:S02]  /*03f0*/  SEL R9, R9, 0x2, P2 ;  /* 0x0000000209097807 */ /* 0x000fc40001000000 */
[----:B------:R-:W-:Y:S02]  /*0400*/  @!P6 SEL R12, R12, R8, P0 ;  /* 0x000000080c0ce207 */ /* 0x000fe40000000000 */
[----:B------:R-:W-:Y:S02]  /*0410*/  SEL R5, RZ, 0x1, !P6 ;  /* 0x00000001ff057807 */ /* 0x000fe40007000000 */
[----:B------:R-:W-:Y:S02]  /*0420*/  FSETP.GEU.AND P0, PT, R12, R4, PT ;  /* 0x000000040c00720b */ /* 0x000fe40003f0e000 */
[----:B------:R-:W-:Y:S02]  /*0430*/  SEL R10, R10, 0x2, P4 ;  /* 0x000000020a0a7807 */ /* 0x000fe40002000000 */
[----:B------:R-:W-:Y:S02]  /*0440*/  @!P3 SEL R4, R4, R12, !P0 ;  /* 0x0000000c0404b207 */ /* 0x000fe40004000000 */
[----:B------:R-:W-:-:S02]  /*0450*/  FSETP.NAN.AND P3, PT, R18, R18, PT ;  /* 0x000000121200720b */ /* 0x000fc40003f68000 */
[----:B------:R-:W-:Y:S02]  /*0460*/  FSETP.NAN.AND P2, PT, R19, R19, PT ;  /* 0x000000131300720b */ /* 0x000fe40003f48000 */
[-C--:B------:R-:W-:Y:S02]  /*0470*/  FSETP.NAN.AND P4, PT, R16, R16.reuse, PT ;  /* 0x000000101000720b */ /* 0x080fe40003f88000 */
[----:B------:R-:W-:Y:S02]  /*0480*/  SEL R9, R9, 0x3, P1 ;  /* 0x0000000309097807 */ /* 0x000fe40000800000 */
[----:B------:R-:W-:Y:S02]  /*0490*/  SEL R11, R11, 0x2, P5 ;  /* 0x000000020b0b7807 */ /* 0x000fe40002800000 */
[----:B------:R-:W-:Y:S02]  /*04a0*/  SEL R5, R5, 0x2, P0 ;  /* 0x0000000205057807 */ /* 0x000fe40000000000 */
[----:B------:R-:W-:-:S02]  /*04b0*/  FSETP.GEU.AND P1, PT, R4, R16, PT ;  /* 0x000000100400720b */ /* 0x000fc40003f2e000 */
[----:B------:R-:W-:Y:S02]  /*04c0*/  FSETP.GEU.AND P0, PT, R7, R19, PT ;  /* 0x000000130700720b */ /* 0x000fe40003f0e000 */
[----:B------:R-:W-:Y:S02]  /*04d0*/  FSETP.GEU.AND P5, PT, R6, R18, PT ;  /* 0x000000120600720b */ /* 0x000fe40003fae000 */
[----:B------:R-:W-:Y:S02]  /*04e0*/  SEL R8, R5, 0x3, P1 ;  /* 0x0000000305087807 */ /* 0x000fe40000800000 */
[----:B------:R-:W-:Y:S02]  /*04f0*/  SEL R11, R11, 0x3, P0 ;  /* 0x000000030b0b7807 */ /* 0x000fe40000000000 */
[----:B------:R-:W-:Y:S02]  /*0500*/  SEL R10, R10, 0x3, P5 ;  /* 0x000000030a0a7807 */ /* 0x000fe40002800000 */
[----:B------:R-:W-:-:S02]  /*0510*/  PRMT R5, R8, 0x3340, R9 ;  /* 0x0000334008057816 */ /* 0x000fc40000000009 */
[----:B------:R-:W-:Y:S02]  /*0520*/  PRMT R10, R10, 0x3340, R11 ;  /* 0x000033400a0a7816 */ /* 0x000fe4000000000b */
[----:B------:R-:W-:Y:S02]  /*0530*/  IADD3 R8, P6, R0, UR6, RZ ;  /* 0x0000000600087c10 */ /* 0x000fe4000ffde0ff */
[----:B------:R-:W-:Y:S02]  /*0540*/  @!P3 SEL R18, R18, R6, !P5 ;  /* 0x000000061212b207 */ /* 0x000fe40006800000 */
[----:B------:R-:W-:Y:S02]  /*0550*/  @!P2 SEL R19, R19, R7, !P0 ;  /* 0x000000071313a207 */ /* 0x000fe40004000000 */
[----:B------:R-:W-:Y:S02]  /*0560*/  @!P4 SEL R16, R16, R4, !P1 ;  /* 0x000000041010c207 */ /* 0x000fe40004800000 */
[----:B------:R-:W-:-:S02]  /*0570*/  LEA.HI.X.SX32 R9, R0, UR7, 0x1, P6 ;  /* 0x0000000700097c11 */ /* 0x000fc4000b0f0eff */
[----:B------:R-:W-:Y:S01]  /*0580*/  PRMT R5, R5, 0x5410, R10 ;  /* 0x0000541005057816 */ /* 0x000fe2000000000a */
[----:B------:R-:W-:Y:S04]  /*0590*/  STG.E.128 desc[UR4][R2.64], R16 ;  /* 0x0000001002007986 */ /* 0x000fe8000c101d04 */
[----:B------:R-:W-:Y:S01]  /*05a0*/  STG.E desc[UR4][R8.64], R5 ;  /* 0x0000000508007986 */ /* 0x000fe2000c101904 */
[----:B------:R-:W-:Y:S05]  /*05b0*/  EXIT ;  /* 0x000000000000794d */ /* 0x000fea0003800000 */
.L_x_0:
[----:B------:R-:W-:-:S00]  /*05c0*/  BRA `(.L_x_0) ;  /* 0xfffffffc00fc7947 */ /* 0x000fc0000383ffff */
[----:B------:R-:W-:-:S00]  /*05d0*/  NOP ;  /* 0x0000000000007918 */ /* 0x000fc00000000000 */
        /* <DEDUP_REMOVED lines=10> */
.L_x_1:


//--------------------- .nv.constant0.triton_poi_fused_max_pool2d_with_indices_14 --------------------------
	.section	.nv.constant0.triton_poi_fused_max_pool2d_with_indices_14,"a",@progbits
	.sectionflags	@""
	.align	4
.nv.constant0.triton_poi_fused_max_pool2d_with_indices_14:
	.zero		556
